//
// Generated by NVIDIA NVVM Compiler
//
// Compiler Build ID: CL-36424714
// Cuda compilation tools, release 13.0, V13.0.88
// Based on NVVM 20.0.0
//

.version 9.0
.target sm_100
.address_size 64

	// .globl	_Z10mpe_kernelPKfPfS0_PKbS1_fjj

.visible .entry _Z10mpe_kernelPKfPfS0_PKbS1_fjj(
	.param .u64 .ptr .align 1 _Z10mpe_kernelPKfPfS0_PKbS1_fjj_param_0,
	.param .u64 .ptr .align 1 _Z10mpe_kernelPKfPfS0_PKbS1_fjj_param_1,
	.param .u64 .ptr .align 1 _Z10mpe_kernelPKfPfS0_PKbS1_fjj_param_2,
	.param .u64 .ptr .align 1 _Z10mpe_kernelPKfPfS0_PKbS1_fjj_param_3,
	.param .u64 .ptr .align 1 _Z10mpe_kernelPKfPfS0_PKbS1_fjj_param_4,
	.param .f32 _Z10mpe_kernelPKfPfS0_PKbS1_fjj_param_5,
	.param .u32 _Z10mpe_kernelPKfPfS0_PKbS1_fjj_param_6,
	.param .u32 _Z10mpe_kernelPKfPfS0_PKbS1_fjj_param_7
)
{
	.reg .pred 	%p<45>;
	.reg .b16 	%rs<3>;
	.reg .b32 	%r<31>;
	.reg .b32 	%f<125>;
	.reg .b64 	%rd<20>;

	ld.param.u64 	%rd2, [_Z10mpe_kernelPKfPfS0_PKbS1_fjj_param_0];
	ld.param.u64 	%rd6, [_Z10mpe_kernelPKfPfS0_PKbS1_fjj_param_1];
	ld.param.u64 	%rd3, [_Z10mpe_kernelPKfPfS0_PKbS1_fjj_param_2];
	ld.param.u64 	%rd4, [_Z10mpe_kernelPKfPfS0_PKbS1_fjj_param_3];
	ld.param.u64 	%rd5, [_Z10mpe_kernelPKfPfS0_PKbS1_fjj_param_4];
	ld.param.f32 	%f22, [_Z10mpe_kernelPKfPfS0_PKbS1_fjj_param_5];
	ld.param.u32 	%r2, [_Z10mpe_kernelPKfPfS0_PKbS1_fjj_param_6];
	cvta.to.global.u64 	%rd1, %rd6;
	mov.u32 	%r3, %ctaid.x;
	mov.u32 	%r4, %ntid.x;
	mov.u32 	%r5, %tid.x;
	mad.lo.s32 	%r1, %r3, %r4, %r5;
	setp.ge.u32 	%p1, %r1, %r2;
	@%p1 bra 	$L__BB0_20;
	cvta.to.global.u64 	%rd7, %rd4;
	cvt.s64.s32 	%rd8, %r1;
	add.s64 	%rd9, %rd7, %rd8;
	ld.global.nc.u8 	%rs1, [%rd9];
	cvt.u16.u8 	%rs2, %rs1;
	setp.eq.s16 	%p2, %rs2, 0;
	mov.f32 	%f123, 0f3F800000;
	@%p2 bra 	$L__BB0_19;
	cvta.to.global.u64 	%rd10, %rd2;
	mul.wide.s32 	%rd11, %r1, 4;
	add.s64 	%rd12, %rd10, %rd11;
	ld.global.nc.f32 	%f24, [%rd12];
	cvta.to.global.u64 	%rd13, %rd3;
	add.s64 	%rd14, %rd13, %rd11;
	ld.global.nc.f32 	%f25, [%rd14];
	sub.f32 	%f1, %f24, %f25;
	abs.f32 	%f2, %f1;
	add.f32 	%f3, %f22, 0fBF800000;
	mul.f32 	%f26, %f3, 0f3F000000;
	cvt.rzi.f32.f32 	%f27, %f26;
	add.f32 	%f28, %f27, %f27;
	sub.f32 	%f29, %f3, %f28;
	abs.f32 	%f4, %f29;
	abs.f32 	%f5, %f2;
	setp.lt.f32 	%p3, %f5, 0f00800000;
	mul.f32 	%f30, %f5, 0f4B800000;
	selp.f32 	%f31, %f30, %f5, %p3;
	selp.f32 	%f32, 0fC1C00000, 0f00000000, %p3;
	mov.b32 	%r6, %f31;
	add.s32 	%r7, %r6, -1060439283;
	and.b32  	%r8, %r7, -8388608;
	sub.s32 	%r9, %r6, %r8;
	mov.b32 	%f33, %r9;
	cvt.rn.f32.s32 	%f34, %r8;
	fma.rn.f32 	%f35, %f34, 0f34000000, %f32;
	add.f32 	%f36, %f33, 0fBF800000;
	add.f32 	%f37, %f33, 0f3F800000;
	rcp.approx.ftz.f32 	%f38, %f37;
	add.f32 	%f39, %f36, %f36;
	mul.f32 	%f40, %f39, %f38;
	mul.f32 	%f41, %f40, %f40;
	sub.f32 	%f42, %f36, %f40;
	add.f32 	%f43, %f42, %f42;
	neg.f32 	%f44, %f40;
	fma.rn.f32 	%f45, %f44, %f36, %f43;
	mul.rn.f32 	%f46, %f38, %f45;
	fma.rn.f32 	%f47, %f41, 0f3A2C32E4, 0f3B52E7DB;
	fma.rn.f32 	%f48, %f47, %f41, 0f3C93BB73;
	fma.rn.f32 	%f49, %f48, %f41, 0f3DF6384F;
	mul.rn.f32 	%f50, %f49, %f41;
	fma.rn.f32 	%f51, %f40, 0f3FB8AA3B, %f35;
	sub.f32 	%f52, %f35, %f51;
	fma.rn.f32 	%f53, %f40, 0f3FB8AA3B, %f52;
	fma.rn.f32 	%f54, %f46, 0f3FB8AA3B, %f53;
	fma.rn.f32 	%f55, %f40, 0f32A55E34, %f54;
	mul.f32 	%f56, %f50, 0f40400000;
	fma.rn.f32 	%f57, %f56, %f46, %f55;
	fma.rn.f32 	%f58, %f50, %f40, %f57;
	add.rn.f32 	%f6, %f51, %f58;
	neg.f32 	%f59, %f51;
	add.rn.f32 	%f60, %f6, %f59;
	neg.f32 	%f61, %f60;
	add.rn.f32 	%f7, %f58, %f61;
	mul.rn.f32 	%f62, %f6, %f3;
	neg.f32 	%f63, %f62;
	fma.rn.f32 	%f64, %f6, %f3, %f63;
	fma.rn.f32 	%f65, %f7, %f3, %f64;
	cvt.rni.f32.f32 	%f66, %f62;
	sub.f32 	%f67, %f62, %f66;
	add.f32 	%f68, %f67, %f65;
	fma.rn.f32 	%f69, %f68, 0f391FCB8E, 0f3AAF85ED;
	fma.rn.f32 	%f70, %f69, %f68, 0f3C1D9856;
	fma.rn.f32 	%f71, %f70, %f68, 0f3D6357BB;
	fma.rn.f32 	%f72, %f71, %f68, 0f3E75FDEC;
	fma.rn.f32 	%f73, %f72, %f68, 0f3F317218;
	fma.rn.f32 	%f74, %f73, %f68, 0f3F800000;
	cvt.rzi.s32.f32 	%r10, %f66;
	setp.gt.f32 	%p4, %f66, 0f00000000;
	selp.b32 	%r11, 0, -2097152000, %p4;
	add.s32 	%r12, %r11, 2130706432;
	mov.b32 	%f75, %r12;
	mul.f32 	%f76, %f74, %f75;
	shl.b32 	%r13, %r10, 23;
	sub.s32 	%r14, %r13, %r11;
	mov.b32 	%f77, %r14;
	mul.f32 	%f78, %f76, %f77;
	abs.f32 	%f79, %f62;
	setp.gt.f32 	%p5, %f79, 0f43180000;
	setp.lt.f32 	%p6, %f62, 0f00000000;
	selp.f32 	%f80, 0f00000000, 0f7F800000, %p6;
	selp.f32 	%f8, %f80, %f78, %p5;
	setp.eq.f32 	%p7, %f2, 0f3F800000;
	setp.eq.f32 	%p8, %f3, 0f00000000;
	or.pred  	%p9, %p8, %p7;
	@%p9 bra 	$L__BB0_10;
	setp.num.f32 	%p10, %f5, %f5;
	abs.f32 	%f81, %f3;
	setp.num.f32 	%p11, %f81, %f81;
	and.pred  	%p12, %p10, %p11;
	@%p12 bra 	$L__BB0_5;
	add.rn.f32 	%f123, %f2, %f3;
	bra.uni 	$L__BB0_10;
$L__BB0_5:
	setp.neu.f32 	%p13, %f2, 0f00000000;
	setp.neu.f32 	%p14, %f5, 0f7F800000;
	and.pred  	%p15, %p13, %p14;
	@%p15 bra 	$L__BB0_7;
	setp.neu.f32 	%p22, %f4, 0f3F800000;
	add.f32 	%f86, %f2, %f2;
	mov.b32 	%r15, %f86;
	setp.lt.f32 	%p23, %f3, 0f00000000;
	xor.b32  	%r16, %r15, 2139095040;
	selp.b32 	%r17, %r16, %r15, %p23;
	and.b32  	%r18, %r17, 2147483647;
	selp.b32 	%r19, %r18, %r17, %p22;
	mov.b32 	%f123, %r19;
	bra.uni 	$L__BB0_10;
$L__BB0_7:
	setp.eq.f32 	%p16, %f2, 0fBF800000;
	setp.eq.f32 	%p17, %f81, 0f7F800000;
	and.pred  	%p18, %p16, %p17;
	@%p18 bra 	$L__BB0_10;
	setp.geu.f32 	%p19, %f2, 0f00000000;
	mov.f32 	%f123, %f8;
	@%p19 bra 	$L__BB0_10;
	setp.neu.f32 	%p20, %f4, 0f3F800000;
	neg.f32 	%f83, %f8;
	selp.f32 	%f84, %f8, %f83, %p20;
	cvt.rmi.f32.f32 	%f85, %f3;
	setp.neu.f32 	%p21, %f3, %f85;
	selp.f32 	%f123, 0f7FFFFFFF, %f84, %p21;
$L__BB0_10:
	setp.eq.f32 	%p24, %f2, 0f3F800000;
	setp.gt.f32 	%p25, %f1, 0f00000000;
	neg.f32 	%f88, %f123;
	selp.f32 	%f14, %f123, %f88, %p25;
	mul.f32 	%f89, %f22, 0f3F000000;
	cvt.rzi.f32.f32 	%f90, %f89;
	add.f32 	%f91, %f90, %f90;
	sub.f32 	%f92, %f22, %f91;
	abs.f32 	%f15, %f92;
	mul.rn.f32 	%f93, %f6, %f22;
	neg.f32 	%f94, %f93;
	fma.rn.f32 	%f95, %f6, %f22, %f94;
	fma.rn.f32 	%f96, %f7, %f22, %f95;
	cvt.rni.f32.f32 	%f97, %f93;
	sub.f32 	%f98, %f93, %f97;
	add.f32 	%f99, %f98, %f96;
	fma.rn.f32 	%f100, %f99, 0f391FCB8E, 0f3AAF85ED;
	fma.rn.f32 	%f101, %f100, %f99, 0f3C1D9856;
	fma.rn.f32 	%f102, %f101, %f99, 0f3D6357BB;
	fma.rn.f32 	%f103, %f102, %f99, 0f3E75FDEC;
	fma.rn.f32 	%f104, %f103, %f99, 0f3F317218;
	fma.rn.f32 	%f105, %f104, %f99, 0f3F800000;
	cvt.rzi.s32.f32 	%r20, %f97;
	setp.gt.f32 	%p26, %f97, 0f00000000;
	selp.b32 	%r21, 0, -2097152000, %p26;
	add.s32 	%r22, %r21, 2130706432;
	mov.b32 	%f106, %r22;
	mul.f32 	%f107, %f105, %f106;
	shl.b32 	%r23, %r20, 23;
	sub.s32 	%r24, %r23, %r21;
	mov.b32 	%f108, %r24;
	mul.f32 	%f109, %f107, %f108;
	abs.f32 	%f110, %f93;
	setp.gt.f32 	%p27, %f110, 0f43180000;
	setp.lt.f32 	%p28, %f93, 0f00000000;
	selp.f32 	%f111, 0f00000000, 0f7F800000, %p28;
	selp.f32 	%f16, %f111, %f109, %p27;
	setp.eq.f32 	%p29, %f22, 0f00000000;
	or.pred  	%p30, %p29, %p24;
	mov.f32 	%f124, 0f3F800000;
	@%p30 bra 	$L__BB0_18;
	setp.num.f32 	%p31, %f5, %f5;
	abs.f32 	%f112, %f22;
	setp.num.f32 	%p32, %f112, %f112;
	and.pred  	%p33, %p31, %p32;
	@%p33 bra 	$L__BB0_13;
	add.rn.f32 	%f124, %f2, %f22;
	bra.uni 	$L__BB0_18;
$L__BB0_13:
	setp.neu.f32 	%p34, %f2, 0f00000000;
	setp.neu.f32 	%p35, %f5, 0f7F800000;
	and.pred  	%p36, %p34, %p35;
	@%p36 bra 	$L__BB0_15;
	setp.neu.f32 	%p43, %f15, 0f3F800000;
	add.f32 	%f117, %f2, %f2;
	mov.b32 	%r25, %f117;
	setp.lt.f32 	%p44, %f22, 0f00000000;
	xor.b32  	%r26, %r25, 2139095040;
	selp.b32 	%r27, %r26, %r25, %p44;
	and.b32  	%r28, %r27, 2147483647;
	selp.b32 	%r29, %r28, %r27, %p43;
	mov.b32 	%f124, %r29;
	bra.uni 	$L__BB0_18;
$L__BB0_15:
	setp.eq.f32 	%p37, %f2, 0fBF800000;
	setp.eq.f32 	%p38, %f112, 0f7F800000;
	and.pred  	%p39, %p37, %p38;
	@%p39 bra 	$L__BB0_18;
	setp.geu.f32 	%p40, %f2, 0f00000000;
	mov.f32 	%f124, %f16;
	@%p40 bra 	$L__BB0_18;
	setp.neu.f32 	%p41, %f15, 0f3F800000;
	neg.f32 	%f114, %f16;
	selp.f32 	%f115, %f16, %f114, %p41;
	cvt.rmi.f32.f32 	%f116, %f22;
	setp.neu.f32 	%p42, %f22, %f116;
	selp.f32 	%f124, 0f7FFFFFFF, %f115, %p42;
$L__BB0_18:
	add.s64 	%rd16, %rd1, %rd11;
	mul.f32 	%f118, %f22, %f14;
	st.global.f32 	[%rd16], %f118;
	cvt.rn.f32.u32 	%f119, %r2;
	div.rn.f32 	%f120, %f124, %f119;
	cvta.to.global.u64 	%rd17, %rd5;
	atom.global.add.f32 	%f121, [%rd17], %f120;
	bra.uni 	$L__BB0_20;
$L__BB0_19:
	mul.wide.s32 	%rd18, %r1, 4;
	add.s64 	%rd19, %rd1, %rd18;
	mov.b32 	%r30, 0;
	st.global.u32 	[%rd19], %r30;
$L__BB0_20:
	ret;

}


// ===== COMPILED SASS (sm_100) =====

	.target	sm_100

	.elftype	@"ET_EXEC"


//--------------------- .note.nv.tkinfo           --------------------------
	.section	.note.nv.tkinfo,"",@"SHT_NOTE"
	.sectionflags	@"SHF_NOTE_NV_TKINFO"
	.tkinfo
        /*0018*/ 	.word	0x00000002
        /*0030*/ 	.string	""
        /*0030*/ 	.string	"ptxas"
        /*0030*/ 	.string	"Cuda compilation tools, release 13.0, V13.0.88"
        /*0030*/ 	.string	"Build cuda_13.0.r13.0/compiler.36424714_0"
        /*0030*/ 	.string	"-arch sm_100 -m 64 "



//--------------------- .note.nv.cuinfo           --------------------------
	.section	.note.nv.cuinfo,"",@"SHT_NOTE"
	.sectionflags	@"SHF_NOTE_NV_CUINFO"
        /*0018*/ 	.short	0x0002
        /*001a*/ 	.short	0x0064
        /*001c*/ 	.short	0x0082
	.zero		2


//--------------------- .nv.info                  --------------------------
	.section	.nv.info,"",@"SHT_CUDA_INFO"
	.align	4


	//----- nvinfo : EIATTR_REGCOUNT
	.align		4
        /*0000*/ 	.byte	0x04, 0x2f
        /*0002*/ 	.short	(.L_1 - .L_0)
	.align		4
.L_0:
        /*0004*/ 	.word	index@(_Z10mpe_kernelPKfPfS0_PKbS1_fjj)
        /*0008*/ 	.word	0x00000013


	//----- nvinfo : EIATTR_FRAME_SIZE
	.align		4
.L_1:
        /*000c*/ 	.byte	0x04, 0x11
        /*000e*/ 	.short	(.L_3 - .L_2)
	.align		4
.L_2:
        /*0010*/ 	.word	index@($__internal_0_$__cuda_sm3x_div_rn_noftz_f32_slowpath)
        /*0014*/ 	.word	0x00000000


	//----- nvinfo : EIATTR_FRAME_SIZE
	.align		4
.L_3:
        /*0018*/ 	.byte	0x04, 0x11
        /*001a*/ 	.short	(.L_5 - .L_4)
	.align		4
.L_4:
        /*001c*/ 	.word	index@(_Z10mpe_kernelPKfPfS0_PKbS1_fjj)
        /*0020*/ 	.word	0x00000000


	//----- nvinfo : EIATTR_MIN_STACK_SIZE
	.align		4
.L_5:
        /*0024*/ 	.byte	0x04, 0x12
        /*0026*/ 	.short	(.L_7 - .L_6)
	.align		4
.L_6:
        /*0028*/ 	.word	index@(_Z10mpe_kernelPKfPfS0_PKbS1_fjj)
        /*002c*/ 	.word	0x00000000
.L_7:


//--------------------- .nv.compat                --------------------------
	.section	.nv.compat,"",@"SHT_CUDA_COMPAT_INFO"
	.align	4
        /*0000*/ 	.byte	0x02, 0x09, 0x00, 0x00, 0x02, 0x02, 0x01, 0x00, 0x02, 0x05, 0x05, 0x00, 0x03, 0x07, 0x01, 0x01
        /*0010*/ 	.byte	0x02, 0x03, 0x00, 0x00, 0x02, 0x06, 0x01, 0x00, 0x04, 0x0b, 0x08, 0x00, 0x01, 0x00, 0x00, 0x00
        /*0020*/ 	.byte	0x00, 0x00, 0x00, 0x00


//--------------------- .nv.info._Z10mpe_kernelPKfPfS0_PKbS1_fjj --------------------------
	.section	.nv.info._Z10mpe_kernelPKfPfS0_PKbS1_fjj,"",@"SHT_CUDA_INFO"
	.sectionflags	@""
	.align	4


	//----- nvinfo : EIATTR_CUDA_API_VERSION
	.align		4
        /*0000*/ 	.byte	0x04, 0x37
        /*0002*/ 	.short	(.L_9 - .L_8)
.L_8:
        /*0004*/ 	.word	0x00000082


	//----- nvinfo : EIATTR_KPARAM_INFO
	.align		4
.L_9:
        /*0008*/ 	.byte	0x04, 0x17
        /*000a*/ 	.short	(.L_11 - .L_10)
.L_10:
        /*000c*/ 	.word	0x00000000
        /*0010*/ 	.short	0x0007
        /*0012*/ 	.short	0x0030
        /*0014*/ 	.byte	0x00, 0xf0, 0x11, 0x00


	//----- nvinfo : EIATTR_KPARAM_INFO
	.align		4
.L_11:
        /*0018*/ 	.byte	0x04, 0x17
        /*001a*/ 	.short	(.L_13 - .L_12)
.L_12:
        /*001c*/ 	.word	0x00000000
        /*0020*/ 	.short	0x0006
        /*0022*/ 	.short	0x002c
        /*0024*/ 	.byte	0x00, 0xf0, 0x11, 0x00


	//----- nvinfo : EIATTR_KPARAM_INFO
	.align		4
.L_13:
        /*0028*/ 	.byte	0x04, 0x17
        /*002a*/ 	.short	(.L_15 - .L_14)
.L_14:
        /*002c*/ 	.word	0x00000000
        /*0030*/ 	.short	0x0005
        /*0032*/ 	.short	0x0028
        /*0034*/ 	.byte	0x00, 0xf0, 0x11, 0x00


	//----- nvinfo : EIATTR_KPARAM_INFO
	.align		4
.L_15:
        /*0038*/ 	.byte	0x04, 0x17
        /*003a*/ 	.short	(.L_17 - .L_16)
.L_16:
        /*003c*/ 	.word	0x00000000
        /*0040*/ 	.short	0x0004
        /*0042*/ 	.short	0x0020
        /*0044*/ 	.byte	0x00, 0xf5, 0x21, 0x00


	//----- nvinfo : EIATTR_KPARAM_INFO
	.align		4
.L_17:
        /*0048*/ 	.byte	0x04, 0x17
        /*004a*/ 	.short	(.L_19 - .L_18)
.L_18:
        /*004c*/ 	.word	0x00000000
        /*0050*/ 	.short	0x0003
        /*0052*/ 	.short	0x0018
        /*0054*/ 	.byte	0x00, 0xf5, 0x21, 0x00


	//----- nvinfo : EIATTR_KPARAM_INFO
	.align		4
.L_19:
        /*0058*/ 	.byte	0x04, 0x17
        /*005a*/ 	.short	(.L_21 - .L_20)
.L_20:
        /*005c*/ 	.word	0x00000000
        /*0060*/ 	.short	0x0002
        /*0062*/ 	.short	0x0010
        /*0064*/ 	.byte	0x00, 0xf5, 0x21, 0x00


	//----- nvinfo : EIATTR_KPARAM_INFO
	.align		4
.L_21:
        /*0068*/ 	.byte	0x04, 0x17
        /*006a*/ 	.short	(.L_23 - .L_22)
.L_22:
        /*006c*/ 	.word	0x00000000
        /*0070*/ 	.short	0x0001
        /*0072*/ 	.short	0x0008
        /*0074*/ 	.byte	0x00, 0xf5, 0x21, 0x00


	//----- nvinfo : EIATTR_KPARAM_INFO
	.align		4
.L_23:
        /*0078*/ 	.byte	0x04, 0x17
        /*007a*/ 	.short	(.L_25 - .L_24)
.L_24:
        /*007c*/ 	.word	0x00000000
        /*0080*/ 	.short	0x0000
        /*0082*/ 	.short	0x0000
        /*0084*/ 	.byte	0x00, 0xf5, 0x21, 0x00


	//----- nvinfo : EIATTR_SPARSE_MMA_MASK
	.align		4
.L_25:
        /*0088*/ 	.byte	0x03, 0x50
        /*008a*/ 	.short	0x0000


	//----- nvinfo : EIATTR_MAXREG_COUNT
	.align		4
        /*008c*/ 	.byte	0x03, 0x1b
        /*008e*/ 	.short	0x00ff


	//----- nvinfo : EIATTR_MERCURY_ISA_VERSION
	.align		4
        /*0090*/ 	.byte	0x03, 0x5f
        /*0092*/ 	.short	0x0101


	//----- nvinfo : EIATTR_VRC_CTA_INIT_COUNT
	.align		4
        /*0094*/ 	.byte	0x02, 0x4a
	.zero		1
	.zero		1


	//----- nvinfo : EIATTR_EXIT_INSTR_OFFSETS
	.align		4
        /*0098*/ 	.byte	0x04, 0x1c
        /*009a*/ 	.short	(.L_27 - .L_26)


	//   ....[0]....
.L_26:
        /*009c*/ 	.word	0x00000070


	//   ....[1]....
        /*00a0*/ 	.word	0x00000bf0


	//   ....[2]....
        /*00a4*/ 	.word	0x00000c30


	//----- nvinfo : EIATTR_CRS_STACK_SIZE
	.align		4
.L_27:
        /*00a8*/ 	.byte	0x04, 0x1e
        /*00aa*/ 	.short	(.L_29 - .L_28)
.L_28:
        /*00ac*/ 	.word	0x00000000


	//----- nvinfo : EIATTR_CBANK_PARAM_SIZE
	.align		4
.L_29:
        /*00b0*/ 	.byte	0x03, 0x19
        /*00b2*/ 	.short	0x0034


	//----- nvinfo : EIATTR_PARAM_CBANK
	.align		4
        /*00b4*/ 	.byte	0x04, 0x0a
        /*00b6*/ 	.short	(.L_31 - .L_30)
	.align		4
.L_30:
        /*00b8*/ 	.word	index@(.nv.constant0._Z10mpe_kernelPKfPfS0_PKbS1_fjj)
        /*00bc*/ 	.short	0x0380
        /*00be*/ 	.short	0x0034


	//----- nvinfo : EIATTR_SW_WAR
	.align		4
.L_31:
        /*00c0*/ 	.byte	0x04, 0x36
        /*00c2*/ 	.short	(.L_33 - .L_32)
.L_32:
        /*00c4*/ 	.word	0x00000008
.L_33:


//--------------------- .nv.callgraph             --------------------------
	.section	.nv.callgraph,"",@"SHT_CUDA_CALLGRAPH"
	.align	4
	.sectionentsize	8
	.align		4
        /*0000*/ 	.word	0x00000000
	.align		4
        /*0004*/ 	.word	0xffffffff
	.align		4
        /*0008*/ 	.word	0x00000000
	.align		4
        /*000c*/ 	.word	0xfffffffe
	.align		4
        /*0010*/ 	.word	0x00000000
	.align		4
        /*0014*/ 	.word	0xfffffffd
	.align		4
        /*0018*/ 	.word	0x00000000
	.align		4
        /*001c*/ 	.word	0xfffffffc


//--------------------- .text._Z10mpe_kernelPKfPfS0_PKbS1_fjj --------------------------
	.section	.text._Z10mpe_kernelPKfPfS0_PKbS1_fjj,"ax",@progbits
	.align	128
        .global         _Z10mpe_kernelPKfPfS0_PKbS1_fjj
        .type           _Z10mpe_kernelPKfPfS0_PKbS1_fjj,@function
        .size           _Z10mpe_kernelPKfPfS0_PKbS1_fjj,(.L_x_19 - _Z10mpe_kernelPKfPfS0_PKbS1_fjj)
        .other          _Z10mpe_kernelPKfPfS0_PKbS1_fjj,@"STO_CUDA_ENTRY STV_DEFAULT"
_Z10mpe_kernelPKfPfS0_PKbS1_fjj:
.text._Z10mpe_kernelPKfPfS0_PKbS1_fjj:
[----:B------:R-:W-:Y:S01]  /*0000*/  LDC R1, c[0x0][0x37c] ;  /* 0x0000df00ff017b82 */ /* 0x000fe20000000800 */
[----:B------:R-:W0:Y:S07]  /*0010*/  S2R R3, SR_TID.X ;  /* 0x0000000000037919 */ /* 0x000e2e0000002100 */
[----:B------:R-:W0:Y:S01]  /*0020*/  S2UR UR4, SR_CTAID.X ;  /* 0x00000000000479c3 */ /* 0x000e220000002500 */
[----:B------:R-:W1:Y:S07]  /*0030*/  LDCU UR6, c[0x0][0x3ac] ;  /* 0x00007580ff0677ac */ /* 0x000e6e0008000800 */
[----:B------:R-:W0:Y:S02]  /*0040*/  LDC R0, c[0x0][0x360] ;  /* 0x0000d800ff007b82 */ /* 0x000e240000000800 */
[----:B0-----:R-:W-:-:S05]  /*0050*/  IMAD R0, R0, UR4, R3 ;  /* 0x0000000400007c24 */ /* 0x001fca000f8e0203 */
[----:B-1----:R-:W-:-:S13]  /*0060*/  ISETP.GE.U32.AND P0, PT, R0, UR6, PT ;  /* 0x0000000600007c0c */ /* 0x002fda000bf06070 */
[----:B------:R-:W-:Y:S05]  /*0070*/  @P0 EXIT ;  /* 0x000000000000094d */ /* 0x000fea0003800000 */
[----:B------:R-:W0:Y:S01]  /*0080*/  LDCU.64 UR8, c[0x0][0x398] ;  /* 0x00007300ff0877ac */ /* 0x000e220008000a00 */
[----:B------:R-:W1:Y:S01]  /*0090*/  LDCU.64 UR4, c[0x0][0x358] ;  /* 0x00006b00ff0477ac */ /* 0x000e620008000a00 */
[----:B0-----:R-:W-:-:S04]  /*00a0*/  IADD3 R2, P0, PT, R0, UR8, RZ ;  /* 0x0000000800027c10 */ /* 0x001fc8000ff1e0ff */
[----:B------:R-:W-:-:S05]  /*00b0*/  LEA.HI.X.SX32 R3, R0, UR9, 0x1, P0 ;  /* 0x0000000900037c11 */ /* 0x000fca00080f0eff */
[----:B-1----:R-:W2:Y:S02]  /*00c0*/  LDG.E.U8.CONSTANT R2, desc[UR4][R2.64] ;  /* 0x0000000402027981 */ /* 0x002ea4000c1e9100 */
[----:B--2---:R-:W-:-:S13]  /*00d0*/  ISETP.NE.AND P0, PT, R2, RZ, PT ;  /* 0x000000ff0200720c */ /* 0x004fda0003f05270 */
[----:B------:R-:W-:Y:S05]  /*00e0*/  @!P0 BRA `(.L_x_0) ;  /* 0x0000000800c48947 */ /* 0x000fea0003800000 */
[----:B------:R-:W0:Y:S08]  /*00f0*/  LDC.64 R6, c[0x0][0x380] ;  /* 0x0000e000ff067b82 */ /* 0x000e300000000a00 */
[----:B------:R-:W1:Y:S01]  /*0100*/  LDC.64 R8, c[0x0][0x390] ;  /* 0x0000e400ff087b82 */ /* 0x000e620000000a00 */
[----:B0-----:R-:W-:-:S05]  /*0110*/  IMAD.WIDE R6, R0, 0x4, R6 ;  /* 0x0000000400067825 */ /* 0x001fca00078e0206 */
[----:B------:R-:W2:Y:S01]  /*0120*/  LDG.E.CONSTANT R2, desc[UR4][R6.64] ;  /* 0x0000000406027981 */ /* 0x000ea2000c1e9900 */
[----:B-1----:R-:W-:-:S05]  /*0130*/  IMAD.WIDE R8, R0, 0x4, R8 ;  /* 0x0000000400087825 */ /* 0x002fca00078e0208 */
[----:B------:R-:W2:Y:S01]  /*0140*/  LDG.E.CONSTANT R3, desc[UR4][R8.64] ;  /* 0x0000000408037981 */ /* 0x000ea2000c1e9900 */
[----:B------:R-:W-:Y:S01]  /*0150*/  IMAD.MOV.U32 R13, RZ, RZ, 0x3a2c32e4 ;  /* 0x3a2c32e4ff0d7424 */ /* 0x000fe200078e00ff */
[----:B------:R-:W-:Y:S01]  /*0160*/  BSSY.RECONVERGENT B0, `(.L_x_1) ;  /* 0x000005c000007945 */ /* 0x000fe20003800200 */
[----:B--2---:R-:W-:-:S04]  /*0170*/  FADD R4, R2, -R3 ;  /* 0x8000000302047221 */ /* 0x004fc80000000000 */
[C---:B------:R-:W-:Y:S01]  /*0180*/  FMUL R5, |R4|.reuse, 16777216 ;  /* 0x4b80000004057820 */ /* 0x040fe20000400200 */
[----:B------:R-:W-:-:S04]  /*0190*/  FSETP.GEU.AND P0, PT, |R4|, 1.175494350822287508e-38, PT ;  /* 0x008000000400780b */ /* 0x000fc80003f0e200 */
[----:B------:R-:W-:-:S05]  /*01a0*/  FSEL R5, R5, |R4|, !P0 ;  /* 0x4000000405057208 */ /* 0x000fca0004000000 */
[----:B------:R-:W-:-:S05]  /*01b0*/  VIADD R10, R5, 0xc0cafb0d ;  /* 0xc0cafb0d050a7836 */ /* 0x000fca0000000000 */
[----:B------:R-:W-:-:S05]  /*01c0*/  LOP3.LUT R10, R10, 0xff800000, RZ, 0xc0, !PT ;  /* 0xff8000000a0a7812 */ /* 0x000fca00078ec0ff */
[----:B------:R-:W-:-:S04]  /*01d0*/  IMAD.IADD R5, R5, 0x1, -R10 ;  /* 0x0000000105057824 */ /* 0x000fc800078e0a0a */
[----:B------:R-:W-:-:S06]  /*01e0*/  FADD R11, R5, 1 ;  /* 0x3f800000050b7421 */ /* 0x000fcc0000000000 */
[----:B------:R-:W0:Y:S01]  /*01f0*/  MUFU.RCP R11, R11 ;  /* 0x0000000b000b7308 */ /* 0x000e220000001000 */
[----:B------:R-:W-:-:S04]  /*0200*/  FADD R6, R5, -1 ;  /* 0xbf80000005067421 */ /* 0x000fc80000000000 */
[----:B------:R-:W-:Y:S01]  /*0210*/  FADD R8, R6, R6 ;  /* 0x0000000606087221 */ /* 0x000fe20000000000 */
[----:B------:R-:W-:Y:S02]  /*0220*/  FSEL R5, RZ, -24, P0 ;  /* 0xc1c00000ff057808 */ /* 0x000fe40000000000 */
[----:B------:R-:W-:Y:S01]  /*0230*/  I2FP.F32.S32 R10, R10 ;  /* 0x0000000a000a7245 */ /* 0x000fe20000201400 */
[----:B0-----:R-:W-:-:S04]  /*0240*/  FMUL R7, R11, R8 ;  /* 0x000000080b077220 */ /* 0x001fc80000400000 */
[----:B------:R-:W-:Y:S01]  /*0250*/  FFMA R10, R10, 1.1920928955078125e-07, R5 ;  /* 0x340000000a0a7823 */ /* 0x000fe20000000005 */
[----:B------:R-:W-:Y:S01]  /*0260*/  FADD R9, R6, -R7 ;  /* 0x8000000706097221 */ /* 0x000fe20000000000 */
[----:B------:R-:W-:-:S03]  /*0270*/  FMUL R8, R7, R7 ;  /* 0x0000000707087220 */ /* 0x000fc60000400000 */
[----:B------:R-:W-:Y:S01]  /*0280*/  FADD R5, R9, R9 ;  /* 0x0000000909057221 */ /* 0x000fe20000000000 */
[----:B------:R-:W-:Y:S01]  /*0290*/  FFMA R9, R7, 1.4426950216293334961, R10 ;  /* 0x3fb8aa3b07097823 */ /* 0x000fe2000000000a */
[----:B------:R-:W-:Y:S02]  /*02a0*/  FFMA R13, R8, R13, 0.0032181653659790754318 ;  /* 0x3b52e7db080d7423 */ /* 0x000fe4000000000d */
[----:B------:R-:W-:Y:S01]  /*02b0*/  FFMA R6, R6, -R7, R5 ;  /* 0x8000000706067223 */ /* 0x000fe20000000005 */
[----:B------:R-:W-:Y:S01]  /*02c0*/  FADD R10, R10, -R9 ;  /* 0x800000090a0a7221 */ /* 0x000fe20000000000 */
[----:B------:R-:W0:Y:S01]  /*02d0*/  LDC R5, c[0x0][0x3a8] ;  /* 0x0000ea00ff057b82 */ /* 0x000e220000000800 */
[C---:B------:R-:W-:Y:S01]  /*02e0*/  FFMA R13, R8.reuse, R13, 0.018033718690276145935 ;  /* 0x3c93bb73080d7423 */ /* 0x040fe2000000000d */
[----:B------:R-:W-:Y:S01]  /*02f0*/  FMUL R6, R11, R6 ;  /* 0x000000060b067220 */ /* 0x000fe20000400000 */
[----:B------:R-:W-:Y:S02]  /*0300*/  FFMA R11, R7, 1.4426950216293334961, R10 ;  /* 0x3fb8aa3b070b7823 */ /* 0x000fe4000000000a */
[----:B------:R-:W-:-:S02]  /*0310*/  FFMA R13, R8, R13, 0.12022458761930465698 ;  /* 0x3df6384f080d7423 */ /* 0x000fc4000000000d */
[----:B------:R-:W-:Y:S02]  /*0320*/  FFMA R10, R6, 1.4426950216293334961, R11 ;  /* 0x3fb8aa3b060a7823 */ /* 0x000fe4000000000b */
[----:B------:R-:W-:Y:S02]  /*0330*/  FMUL R8, R8, R13 ;  /* 0x0000000d08087220 */ /* 0x000fe40000400000 */
[----:B------:R-:W-:Y:S02]  /*0340*/  FFMA R11, R7, 1.9251366722983220825e-08, R10 ;  /* 0x32a55e34070b7823 */ /* 0x000fe4000000000a */
[----:B------:R-:W-:-:S04]  /*0350*/  FMUL R10, R8, 3 ;  /* 0x40400000080a7820 */ /* 0x000fc80000400000 */
[----:B------:R-:W-:-:S04]  /*0360*/  FFMA R11, R6, R10, R11 ;  /* 0x0000000a060b7223 */ /* 0x000fc8000000000b */
[----:B------:R-:W-:Y:S01]  /*0370*/  FFMA R8, R7, R8, R11 ;  /* 0x0000000807087223 */ /* 0x000fe2000000000b */
[----:B0-----:R-:W-:-:S03]  /*0380*/  FADD R7, R5, -1 ;  /* 0xbf80000005077421 */ /* 0x001fc60000000000 */
[----:B------:R-:W-:-:S04]  /*0390*/  FADD R6, R9, R8 ;  /* 0x0000000809067221 */ /* 0x000fc80000000000 */
[----:B------:R-:W-:Y:S01]  /*03a0*/  FMUL R10, R7, R6 ;  /* 0x00000006070a7220 */ /* 0x000fe20000400000 */
[----:B------:R-:W-:-:S03]  /*03b0*/  FADD R9, -R9, R6 ;  /* 0x0000000609097221 */ /* 0x000fc60000000100 */
[----:B------:R-:W0:Y:S01]  /*03c0*/  FRND R13, R10 ;  /* 0x0000000a000d7307 */ /* 0x000e220000201000 */
[----:B------:R-:W-:Y:S01]  /*03d0*/  FADD R8, R8, -R9 ;  /* 0x8000000908087221 */ /* 0x000fe20000000000 */
[----:B------:R-:W-:-:S04]  /*03e0*/  FFMA R9, R7, R6, -R10 ;  /* 0x0000000607097223 */ /* 0x000fc8000000080a */
[----:B------:R-:W-:Y:S01]  /*03f0*/  FFMA R11, R7, R8, R9 ;  /* 0x00000008070b7223 */ /* 0x000fe20000000009 */
[----:B------:R-:W-:Y:S02]  /*0400*/  HFMA2 R9, -RZ, RZ, 0.64013671875, -15.109375 ;  /* 0x391fcb8eff097431 */ /* 0x000fe400000001ff */
[----:B0-----:R-:W-:-:S04]  /*0410*/  FADD R12, R10, -R13 ;  /* 0x8000000d0a0c7221 */ /* 0x001fc80000000000 */
[----:B------:R-:W-:-:S04]  /*0420*/  FADD R12, R11, R12 ;  /* 0x0000000c0b0c7221 */ /* 0x000fc80000000000 */
[----:B------:R-:W-:Y:S01]  /*0430*/  FFMA R11, R12, R9, 0.0013391353422775864601 ;  /* 0x3aaf85ed0c0b7423 */ /* 0x000fe20000000009 */
[----:B------:R-:W-:-:S03]  /*0440*/  FSETP.GT.AND P0, PT, R13, RZ, PT ;  /* 0x000000ff0d00720b */ /* 0x000fc60003f04000 */
[C---:B------:R-:W-:Y:S01]  /*0450*/  FFMA R11, R12.reuse, R11, 0.0096188392490148544312 ;  /* 0x3c1d98560c0b7423 */ /* 0x040fe2000000000b */
[----:B------:R-:W0:Y:S01]  /*0460*/  F2I.NTZ R14, R10 ;  /* 0x0000000a000e7305 */ /* 0x000e220000203100 */
[----:B------:R-:W-:Y:S02]  /*0470*/  SEL R13, RZ, 0x83000000, P0 ;  /* 0x83000000ff0d7807 */ /* 0x000fe40000000000 */
[----:B------:R-:W-:Y:S01]  /*0480*/  FFMA R11, R12, R11, 0.055503588169813156128 ;  /* 0x3d6357bb0c0b7423 */ /* 0x000fe2000000000b */
[----:B------:R-:W-:-:S03]  /*0490*/  FSETP.NEU.AND P0, PT, |R4|, 1, PT ;  /* 0x3f8000000400780b */ /* 0x000fc60003f0d200 */
[----:B------:R-:W-:Y:S01]  /*04a0*/  FFMA R11, R12, R11, 0.24022644758224487305 ;  /* 0x3e75fdec0c0b7423 */ /* 0x000fe2000000000b */
[----:B------:R-:W-:Y:S02]  /*04b0*/  FSETP.EQ.OR P2, PT, R7, RZ, !P0 ;  /* 0x000000ff0700720b */ /* 0x000fe40004742400 */
[----:B------:R-:W-:Y:S01]  /*04c0*/  FSETP.GT.AND P1, PT, |R10|, 152, PT ;  /* 0x431800000a00780b */ /* 0x000fe20003f24200 */
[----:B------:R-:W-:Y:S01]  /*04d0*/  FFMA R11, R12, R11, 0.69314718246459960938 ;  /* 0x3f3172180c0b7423 */ /* 0x000fe2000000000b */
[----:B------:R-:W-:-:S03]  /*04e0*/  VIADD R16, R13, 0x7f000000 ;  /* 0x7f0000000d107836 */ /* 0x000fc60000000000 */
[----:B------:R-:W-:Y:S01]  /*04f0*/  FFMA R11, R12, R11, 1 ;  /* 0x3f8000000c0b7423 */ /* 0x000fe2000000000b */
[----:B0-----:R-:W-:Y:S01]  /*0500*/  IMAD R14, R14, 0x800000, -R13 ;  /* 0x008000000e0e7824 */ /* 0x001fe200078e0a0d */
[----:B------:R-:W-:Y:S02]  /*0510*/  FSETP.GEU.AND P3, PT, R10, RZ, PT ;  /* 0x000000ff0a00720b */ /* 0x000fe40003f6e000 */
[----:B------:R-:W-:Y:S01]  /*0520*/  FMUL R11, R11, R16 ;  /* 0x000000100b0b7220 */ /* 0x000fe20000400000 */
[----:B------:R-:W-:-:S03]  /*0530*/  MOV R10, 0x3f800000 ;  /* 0x3f800000000a7802 */ /* 0x000fc60000000f00 */
[----:B------:R-:W-:Y:S01]  /*0540*/  FMUL R11, R11, R14 ;  /* 0x0000000e0b0b7220 */ /* 0x000fe20000400000 */
[----:B------:R-:W-:Y:S01]  /*0550*/  @P1 FSEL R11, RZ, +INF , !P3 ;  /* 0x7f800000ff0b1808 */ /* 0x000fe20005800000 */
[----:B------:R-:W-:Y:S06]  /*0560*/  @P2 BRA `(.L_x_2) ;  /* 0x00000000006c2947 */ /* 0x000fec0003800000 */
[----:B------:R-:W-:-:S04]  /*0570*/  FSETP.NAN.AND P1, PT, |R7|, |R7|, PT ;  /* 0x400000070700720b */ /* 0x000fc80003f28200 */
[----:B------:R-:W-:-:S13]  /*0580*/  FSETP.NUM.AND P1, PT, |R4|, |R4|, !P1 ;  /* 0x400000040400720b */ /* 0x000fda0004f27200 */
[----:B------:R-:W-:Y:S01]  /*0590*/  @!P1 FADD R10, |R4|, R7 ;  /* 0x00000007040a9221 */ /* 0x000fe20000000200 */
[----:B------:R-:W-:Y:S06]  /*05a0*/  @!P1 BRA `(.L_x_2) ;  /* 0x00000000005c9947 */ /* 0x000fec0003800000 */
[----:B------:R-:W-:Y:S01]  /*05b0*/  FMUL R13, R7, 0.5 ;  /* 0x3f000000070d7820 */ /* 0x000fe20000400000 */
[----:B------:R-:W-:-:S04]  /*05c0*/  FSETP.NEU.AND P1, PT, |R4|, +INF , PT ;  /* 0x7f8000000400780b */ /* 0x000fc80003f2d200 */
[----:B------:R-:W-:Y:S01]  /*05d0*/  FSETP.NEU.AND P1, PT, |R4|, RZ, P1 ;  /* 0x000000ff0400720b */ /* 0x000fe20000f2d200 */
[----:B------:R-:W0:Y:S03]  /*05e0*/  FRND.TRUNC R13, R13 ;  /* 0x0000000d000d7307 */ /* 0x000e26000020d000 */
[----:B------:R-:W-:Y:S01]  /*05f0*/  FSETP.GEU.OR P2, PT, R5, 1, P1 ;  /* 0x3f8000000500780b */ /* 0x000fe20000f4e400 */
[----:B0-----:R-:W-:-:S04]  /*0600*/  FADD R12, R13, R13 ;  /* 0x0000000d0d0c7221 */ /* 0x001fc80000000000 */
[----:B------:R-:W-:-:S04]  /*0610*/  FADD R14, R7, -R12 ;  /* 0x8000000c070e7221 */ /* 0x000fc80000000000 */
[----:B------:R-:W-:Y:S01]  /*0620*/  @!P1 FADD R12, |R4|, |R4| ;  /* 0x40000004040c9221 */ /* 0x000fe20000000200 */
[----:B------:R-:W-:-:S04]  /*0630*/  FSETP.NEU.AND P3, PT, |R14|, 1, !P1 ;  /* 0x3f8000000e00780b */ /* 0x000fc80004f6d200 */
[----:B------:R-:W-:-:S09]  /*0640*/  @!P2 LOP3.LUT R12, R12, 0x7f800000, RZ, 0x3c, !PT ;  /* 0x7f8000000c0ca812 */ /* 0x000fd200078e3cff */
[----:B------:R-:W-:-:S05]  /*0650*/  @P3 LOP3.LUT R12, R12, 0x7fffffff, RZ, 0xc0, !PT ;  /* 0x7fffffff0c0c3812 */ /* 0x000fca00078ec0ff */
[----:B------:R-:W-:Y:S01]  /*0660*/  @!P1 IMAD.MOV.U32 R10, RZ, RZ, R12 ;  /* 0x000000ffff0a9224 */ /* 0x000fe200078e000c */
[----:B------:R-:W-:Y:S06]  /*0670*/  @!P1 BRA `(.L_x_2) ;  /* 0x0000000000289947 */ /* 0x000fec0003800000 */
[----:B------:R-:W-:Y:S02]  /*0680*/  FSETP.NEU.AND P1, PT, |R7|, +INF , PT ;  /* 0x7f8000000700780b */ /* 0x000fe40003f2d200 */
[----:B------:R-:W-:-:S13]  /*0690*/  FSETP.EQ.AND P2, PT, |R4|, -1, PT ;  /* 0xbf8000000400780b */ /* 0x000fda0003f42200 */
[----:B------:R-:W-:Y:S05]  /*06a0*/  @!P1 BRA P2, `(.L_x_2) ;  /* 0x00000000001c9947 */ /* 0x000fea0001000000 */
[----:B------:R-:W-:-:S13]  /*06b0*/  FSETP.GEU.AND P2, PT, |R4|, RZ, PT ;  /* 0x000000ff0400720b */ /* 0x000fda0003f4e200 */
[----:B------:R-:W0:Y:S01]  /*06c0*/  @!P2 FRND.FLOOR R10, R7 ;  /* 0x00000007000aa307 */ /* 0x000e220000205000 */
[----:B------:R-:W-:Y:S02]  /*06d0*/  @!P2 FSETP.NEU.AND P3, PT, |R14|, 1, PT ;  /* 0x3f8000000e00a80b */ /* 0x000fe40003f6d200 */
[----:B0-----:R-:W-:Y:S01]  /*06e0*/  @!P2 FSETP.NEU.AND P1, PT, R7, R10, PT ;  /* 0x0000000a0700a20b */ /* 0x001fe20003f2d000 */
[----:B------:R-:W-:Y:S01]  /*06f0*/  IMAD.MOV.U32 R10, RZ, RZ, R11 ;  /* 0x000000ffff0a7224 */ /* 0x000fe200078e000b */
[----:B------:R-:W-:-:S04]  /*0700*/  @!P2 FSEL R11, R11, -R11, P3 ;  /* 0x8000000b0b0ba208 */ /* 0x000fc80001800000 */
[----:B------:R-:W-:-:S07]  /*0710*/  @!P2 FSEL R10, R11, +QNAN , !P1 ;  /* 0x7fffffff0b0aa808 */ /* 0x000fce0004800000 */
.L_x_2:
[----:B------:R-:W-:Y:S05]  /*0720*/  BSYNC.RECONVERGENT B0 ;  /* 0x0000000000007941 */ /* 0x000fea0003800200 */
.L_x_1:
[----:B------:R-:W-:Y:S01]  /*0730*/  FMUL R7, R6, R5 ;  /* 0x0000000506077220 */ /* 0x000fe20000400000 */
[----:B------:R-:W-:Y:S01]  /*0740*/  FSETP.EQ.OR P0, PT, R5, RZ, !P0 ;  /* 0x000000ff0500720b */ /* 0x000fe20004702400 */
[----:B------:R-:W-:Y:S01]  /*0750*/  BSSY.RECONVERGENT B0, `(.L_x_3) ;  /* 0x0000035000007945 */ /* 0x000fe20003800200 */
[----:B------:R-:W-:Y:S01]  /*0760*/  FSETP.GT.AND P3, PT, R2, R3, PT ;  /* 0x000000030200720b */ /* 0x000fe20003f64000 */
[----:B------:R-:W0:Y:S01]  /*0770*/  FRND R12, R7 ;  /* 0x00000007000c7307 */ /* 0x000e220000201000 */
[-C--:B------:R-:W-:Y:S01]  /*0780*/  FFMA R11, R6, R5.reuse, -R7 ;  /* 0x00000005060b7223 */ /* 0x080fe20000000807 */
[----:B------:R-:W-:Y:S02]  /*0790*/  FSETP.GT.AND P2, PT, |R7|, 152, PT ;  /* 0x431800000700780b */ /* 0x000fe40003f44200 */
[----:B------:R-:W-:Y:S01]  /*07a0*/  FSEL R10, R10, -R10, P3 ;  /* 0x8000000a0a0a7208 */ /* 0x000fe20001800000 */
[----:B------:R-:W-:-:S03]  /*07b0*/  FFMA R11, R8, R5, R11 ;  /* 0x00000005080b7223 */ /* 0x000fc6000000000b */
[----:B------:R-:W1:Y:S01]  /*07c0*/  F2I.NTZ R8, R7 ;  /* 0x0000000700087305 */ /* 0x000e620000203100 */
[----:B0-----:R-:W-:Y:S01]  /*07d0*/  FADD R6, R7, -R12 ;  /* 0x8000000c07067221 */ /* 0x001fe20000000000 */
[----:B------:R-:W-:-:S03]  /*07e0*/  FSETP.GT.AND P1, PT, R12, RZ, PT ;  /* 0x000000ff0c00720b */ /* 0x000fc60003f24000 */
[----:B------:R-:W-:Y:S01]  /*07f0*/  FADD R6, R11, R6 ;  /* 0x000000060b067221 */ /* 0x000fe20000000000 */
[----:B------:R-:W-:Y:S02]  /*0800*/  SEL R11, RZ, 0x83000000, P1 ;  /* 0x83000000ff0b7807 */ /* 0x000fe40000800000 */
[----:B------:R-:W-:Y:S01]  /*0810*/  FSETP.GEU.AND P1, PT, R7, RZ, PT ;  /* 0x000000ff0700720b */ /* 0x000fe20003f2e000 */
[----:B------:R-:W-:Y:S01]  /*0820*/  FFMA R9, R6, R9, 0.0013391353422775864601 ;  /* 0x3aaf85ed06097423 */ /* 0x000fe20000000009 */
[----:B------:R-:W-:Y:S01]  /*0830*/  IADD3 R12, PT, PT, R11, 0x7f000000, RZ ;  /* 0x7f0000000b0c7810 */ /* 0x000fe20007ffe0ff */
[----:B-1----:R-:W-:Y:S02]  /*0840*/  IMAD R8, R8, 0x800000, -R11 ;  /* 0x0080000008087824 */ /* 0x002fe400078e0a0b */
[----:B------:R-:W-:Y:S01]  /*0850*/  FFMA R9, R6, R9, 0.0096188392490148544312 ;  /* 0x3c1d985606097423 */ /* 0x000fe20000000009 */
[----:B------:R-:W-:-:S03]  /*0860*/  IMAD.MOV.U32 R7, RZ, RZ, 0x3f800000 ;  /* 0x3f800000ff077424 */ /* 0x000fc600078e00ff */
[----:B------:R-:W-:-:S04]  /*0870*/  FFMA R9, R6, R9, 0.055503588169813156128 ;  /* 0x3d6357bb06097423 */ /* 0x000fc80000000009 */
[----:B------:R-:W-:-:S04]  /*0880*/  FFMA R9, R6, R9, 0.24022644758224487305 ;  /* 0x3e75fdec06097423 */ /* 0x000fc80000000009 */
[----:B------:R-:W-:-:S04]  /*0890*/  FFMA R9, R6, R9, 0.69314718246459960938 ;  /* 0x3f31721806097423 */ /* 0x000fc80000000009 */
[----:B------:R-:W-:-:S04]  /*08a0*/  FFMA R9, R6, R9, 1 ;  /* 0x3f80000006097423 */ /* 0x000fc80000000009 */
[----:B------:R-:W-:-:S04]  /*08b0*/  FMUL R9, R9, R12 ;  /* 0x0000000c09097220 */ /* 0x000fc80000400000 */
        /* <DEDUP_REMOVED lines=11> */
[----:B------:R-:W-:-:S09]  /*0970*/  FSETP.GEU.OR P1, PT, R5, RZ, P0 ;  /* 0x000000ff0500720b */ /* 0x000fd2000072e400 */
[----:B------:R-:W-:Y:S01]  /*0980*/  @!P0 FADD R3, |R4|, |R4| ;  /* 0x4000000404038221 */ /* 0x000fe20000000200 */
[----:B0-----:R-:W-:-:S04]  /*0990*/  FADD R6, R2, R2 ;  /* 0x0000000202067221 */ /* 0x001fc80000000000 */
[----:B------:R-:W-:Y:S01]  /*09a0*/  @!P1 LOP3.LUT R3, R3, 0x7f800000, RZ, 0x3c, !PT ;  /* 0x7f80000003039812 */ /* 0x000fe200078e3cff */
[----:B------:R-:W-:-:S05]  /*09b0*/  FADD R6, -R6, R5 ;  /* 0x0000000506067221 */ /* 0x000fca0000000100 */
[----:B------:R-:W-:-:S13]  /*09c0*/  FSETP.NEU.AND P2, PT, |R6|, 1, !P0 ;  /* 0x3f8000000600780b */ /* 0x000fda000474d200 */
[----:B------:R-:W-:-:S04]  /*09d0*/  @P2 LOP3.LUT R3, R3, 0x7fffffff, RZ, 0xc0, !PT ;  /* 0x7fffffff03032812 */ /* 0x000fc800078ec0ff */
[----:B------:R-:W-:Y:S01]  /*09e0*/  @!P0 MOV R7, R3 ;  /* 0x0000000300078202 */ /* 0x000fe20000000f00 */
[----:B------:R-:W-:Y:S06]  /*09f0*/  @!P0 BRA `(.L_x_4) ;  /* 0x0000000000288947 */ /* 0x000fec0003800000 */
[----:B------:R-:W-:Y:S02]  /*0a00*/  FSETP.NEU.AND P0, PT, |R5|, +INF , PT ;  /* 0x7f8000000500780b */ /* 0x000fe40003f0d200 */
[----:B------:R-:W-:-:S13]  /*0a10*/  FSETP.EQ.AND P1, PT, |R4|, -1, PT ;  /* 0xbf8000000400780b */ /* 0x000fda0003f22200 */
[----:B------:R-:W-:Y:S05]  /*0a20*/  @!P0 BRA P1, `(.L_x_4) ;  /* 0x00000000001c8947 */ /* 0x000fea0000800000 */
[----:B------:R-:W-:Y:S01]  /*0a30*/  FSETP.GEU.AND P1, PT, |R4|, RZ, PT ;  /* 0x000000ff0400720b */ /* 0x000fe20003f2e200 */
[----:B------:R-:W-:-:S12]  /*0a40*/  IMAD.MOV.U32 R7, RZ, RZ, R8 ;  /* 0x000000ffff077224 */ /* 0x000fd800078e0008 */
[----:B------:R-:W0:Y:S01]  /*0a50*/  @!P1 FRND.FLOOR R2, R5 ;  /* 0x0000000500029307 */ /* 0x000e220000205000 */
[----:B------:R-:W-:Y:S02]  /*0a60*/  @!P1 FSETP.NEU.AND P2, PT, |R6|, 1, PT ;  /* 0x3f8000000600980b */ /* 0x000fe40003f4d200 */
[----:B0-----:R-:W-:Y:S02]  /*0a70*/  @!P1 FSETP.NEU.AND P0, PT, R2, R5, PT ;  /* 0x000000050200920b */ /* 0x001fe40003f0d000 */
[----:B------:R-:W-:-:S04]  /*0a80*/  @!P1 FSEL R2, R8, -R8, P2 ;  /* 0x8000000808029208 */ /* 0x000fc80001000000 */
[----:B------:R-:W-:-:S07]  /*0a90*/  @!P1 FSEL R7, R2, +QNAN , !P0 ;  /* 0x7fffffff02079808 */ /* 0x000fce0004000000 */
.L_x_4:
[----:B------:R-:W-:Y:S05]  /*0aa0*/  BSYNC.RECONVERGENT B0 ;  /* 0x0000000000007941 */ /* 0x000fea0003800200 */
.L_x_3:
[----:B------:R-:W0:Y:S01]  /*0ab0*/  LDC.64 R2, c[0x0][0x388] ;  /* 0x0000e200ff027b82 */ /* 0x000e220000000a00 */
[----:B------:R-:W-:Y:S01]  /*0ac0*/  I2FP.F32.U32 R4, UR6 ;  /* 0x0000000600047c45 */ /* 0x000fe20008201000 */
[----:B------:R-:W-:Y:S01]  /*0ad0*/  FMUL R5, R10, R5 ;  /* 0x000000050a057220 */ /* 0x000fe20000400000 */
[----:B------:R-:W-:Y:S02]  /*0ae0*/  BSSY.RECONVERGENT B0, `(.L_x_5) ;  /* 0x000000e000007945 */ /* 0x000fe40003800200 */
[----:B------:R-:W1:Y:S08]  /*0af0*/  MUFU.RCP R9, R4 ;  /* 0x0000000400097308 */ /* 0x000e700000001000 */
[----:B------:R-:W2:Y:S01]  /*0b00*/  FCHK P0, R7, R4 ;  /* 0x0000000407007302 */ /* 0x000ea20000000000 */
[----:B0-----:R-:W-:-:S04]  /*0b10*/  IMAD.WIDE R2, R0, 0x4, R2 ;  /* 0x0000000400027825 */ /* 0x001fc800078e0202 */
[----:B-1----:R-:W-:Y:S01]  /*0b20*/  FFMA R0, -R4, R9, 1 ;  /* 0x3f80000004007423 */ /* 0x002fe20000000109 */
[----:B------:R0:W-:Y:S03]  /*0b30*/  STG.E desc[UR4][R2.64], R5 ;  /* 0x0000000502007986 */ /* 0x0001e6000c101904 */
[----:B------:R-:W-:-:S04]  /*0b40*/  FFMA R0, R9, R0, R9 ;  /* 0x0000000009007223 */ /* 0x000fc80000000009 */
[----:B------:R-:W-:-:S04]  /*0b50*/  FFMA R9, R0, R7, RZ ;  /* 0x0000000700097223 */ /* 0x000fc800000000ff */
[----:B------:R-:W-:-:S04]  /*0b60*/  FFMA R6, -R4, R9, R7 ;  /* 0x0000000904067223 */ /* 0x000fc80000000107 */
[----:B------:R-:W-:Y:S01]  /*0b70*/  FFMA R9, R0, R6, R9 ;  /* 0x0000000600097223 */ /* 0x000fe20000000009 */
[----:B0-2---:R-:W-:Y:S06]  /*0b80*/  @!P0 BRA `(.L_x_6) ;  /* 0x00000000000c8947 */ /* 0x005fec0003800000 */
[----:B------:R-:W-:Y:S01]  /*0b90*/  IMAD.MOV.U32 R3, RZ, RZ, R7 ;  /* 0x000000ffff037224 */ /* 0x000fe200078e0007 */
[----:B------:R-:W-:-:S07]  /*0ba0*/  MOV R2, 0xbc0 ;  /* 0x00000bc000027802 */ /* 0x000fce0000000f00 */
[----:B------:R-:W-:Y:S05]  /*0bb0*/  CALL.REL.NOINC `($__internal_0_$__cuda_sm3x_div_rn_noftz_f32_slowpath) ;  /* 0x0000000000207944 */ /* 0x000fea0003c00000 */
.L_x_6:
[----:B------:R-:W-:Y:S05]  /*0bc0*/  BSYNC.RECONVERGENT B0 ;  /* 0x0000000000007941 */ /* 0x000fea0003800200 */
.L_x_5:
[----:B------:R-:W0:Y:S02]  /*0bd0*/  LDC.64 R2, c[0x0][0x3a0] ;  /* 0x0000e800ff027b82 */ /* 0x000e240000000a00 */
[----:B0-----:R-:W-:Y:S01]  /*0be0*/  REDG.E.ADD.F32.FTZ.RN.STRONG.GPU desc[UR4][R2.64], R9 ;  /* 0x00000009020079a6 */ /* 0x001fe2000c12f304 */
[----:B------:R-:W-:Y:S05]  /*0bf0*/  EXIT ;  /* 0x000000000000794d */ /* 0x000fea0003800000 */
.L_x_0:
[----:B------:R-:W0:Y:S02]  /*0c00*/  LDC.64 R2, c[0x0][0x388] ;  /* 0x0000e200ff027b82 */ /* 0x000e240000000a00 */
[----:B0-----:R-:W-:-:S05]  /*0c10*/  IMAD.WIDE R2, R0, 0x4, R2 ;  /* 0x0000000400027825 */ /* 0x001fca00078e0202 */
[----:B------:R-:W-:Y:S01]  /*0c20*/  STG.E desc[UR4][R2.64], RZ ;  /* 0x000000ff02007986 */ /* 0x000fe2000c101904 */
[----:B------:R-:W-:Y:S05]  /*0c30*/  EXIT ;  /* 0x000000000000794d */ /* 0x000fea0003800000 */
        .weak           $__internal_0_$__cuda_sm3x_div_rn_noftz_f32_slowpath
        .type           $__internal_0_$__cuda_sm3x_div_rn_noftz_f32_slowpath,@function
        .size           $__internal_0_$__cuda_sm3x_div_rn_noftz_f32_slowpath,(.L_x_19 - $__internal_0_$__cuda_sm3x_div_rn_noftz_f32_slowpath)
$__internal_0_$__cuda_sm3x_div_rn_noftz_f32_slowpath:
[----:B------:R-:W-:Y:S01]  /*0c40*/  SHF.R.U32.HI R5, RZ, 0x17, R4 ;  /* 0x00000017ff057819 */ /* 0x000fe20000011604 */
[----:B------:R-:W-:Y:S01]  /*0c50*/  BSSY.RECONVERGENT B1, `(.L_x_7) ;  /* 0x0000063000017945 */ /* 0x000fe20003800200 */
[----:B------:R-:W-:Y:S02]  /*0c60*/  SHF.R.U32.HI R0, RZ, 0x17, R3 ;  /* 0x00000017ff007819 */ /* 0x000fe40000011603 */
[----:B------:R-:W-:Y:S02]  /*0c70*/  LOP3.LUT R5, R5, 0xff, RZ, 0xc0, !PT ;  /* 0x000000ff05057812 */ /* 0x000fe400078ec0ff */
[----:B------:R-:W-:Y:S02]  /*0c80*/  LOP3.LUT R10, R0, 0xff, RZ, 0xc0, !PT ;  /* 0x000000ff000a7812 */ /* 0x000fe400078ec0ff */
[----:B------:R-:W-:-:S03]  /*0c90*/  IADD3 R7, PT, PT, R5, -0x1, RZ ;  /* 0xffffffff05077810 */ /* 0x000fc60007ffe0ff */
[----:B------:R-:W-:Y:S01]  /*0ca0*/  VIADD R8, R10, 0xffffffff ;  /* 0xffffffff0a087836 */ /* 0x000fe20000000000 */
[----:B------:R-:W-:-:S04]  /*0cb0*/  ISETP.GT.U32.AND P0, PT, R7, 0xfd, PT ;  /* 0x000000fd0700780c */ /* 0x000fc80003f04070 */
[----:B------:R-:W-:-:S13]  /*0cc0*/  ISETP.GT.U32.OR P0, PT, R8, 0xfd, P0 ;  /* 0x000000fd0800780c */ /* 0x000fda0000704470 */
[----:B------:R-:W-:Y:S01]  /*0cd0*/  @!P0 IMAD.MOV.U32 R6, RZ, RZ, RZ ;  /* 0x000000ffff068224 */ /* 0x000fe200078e00ff */
[----:B------:R-:W-:Y:S06]  /*0ce0*/  @!P0 BRA `(.L_x_8) ;  /* 0x0000000000608947 */ /* 0x000fec0003800000 */
[----:B------:R-:W-:Y:S02]  /*0cf0*/  FSETP.GTU.FTZ.AND P0, PT, |R3|, +INF , PT ;  /* 0x7f8000000300780b */ /* 0x000fe40003f1c200 */
[----:B------:R-:W-:Y:S02]  /*0d00*/  FSETP.GTU.FTZ.AND P1, PT, |R4|, +INF , PT ;  /* 0x7f8000000400780b */ /* 0x000fe40003f3c200 */
[----:B------:R-:W-:Y:S02]  /*0d10*/  MOV R0, R4 ;  /* 0x0000000400007202 */ /* 0x000fe40000000f00 */
[----:B------:R-:W-:-:S13]  /*0d20*/  PLOP3.LUT P0, PT, P0, P1, PT, 0xf8, 0x8f ;  /* 0x00000000008f781c */ /* 0x000fda0000703f70 */
[----:B------:R-:W-:Y:S05]  /*0d30*/  @P0 BRA `(.L_x_9) ;  /* 0x00000004004c0947 */ /* 0x000fea0003800000 */
[----:B------:R-:W-:-:S13]  /*0d40*/  LOP3.LUT P0, RZ, R4, 0x7fffffff, R3, 0xc8, !PT ;  /* 0x7fffffff04ff7812 */ /* 0x000fda000780c803 */
[----:B------:R-:W-:Y:S05]  /*0d50*/  @!P0 BRA `(.L_x_10) ;  /* 0x00000004003c8947 */ /* 0x000fea0003800000 */
[C---:B------:R-:W-:Y:S02]  /*0d60*/  FSETP.NEU.FTZ.AND P2, PT, |R3|.reuse, +INF , PT ;  /* 0x7f8000000300780b */ /* 0x040fe40003f5d200 */
[----:B------:R-:W-:Y:S02]  /*0d70*/  FSETP.NEU.FTZ.AND P1, PT, |R0|, +INF , PT ;  /* 0x7f8000000000780b */ /* 0x000fe40003f3d200 */
[----:B------:R-:W-:-:S11]  /*0d80*/  FSETP.NEU.FTZ.AND P0, PT, |R3|, +INF , PT ;  /* 0x7f8000000300780b */ /* 0x000fd60003f1d200 */
[----:B------:R-:W-:Y:S05]  /*0d90*/  @!P1 BRA !P2, `(.L_x_10) ;  /* 0x00000004002c9947 */ /* 0x000fea0005000000 */
[----:B------:R-:W-:-:S04]  /*0da0*/  LOP3.LUT P2, RZ, R3, 0x7fffffff, RZ, 0xc0, !PT ;  /* 0x7fffffff03ff7812 */ /* 0x000fc8000784c0ff */
[----:B------:R-:W-:-:S13]  /*0db0*/  PLOP3.LUT P1, PT, P1, P2, PT, 0x2f, 0xf2 ;  /* 0x0000000000f2781c */ /* 0x000fda0000f24577 */
[----:B------:R-:W-:Y:S05]  /*0dc0*/  @P1 BRA `(.L_x_11) ;  /* 0x0000000400181947 */ /* 0x000fea0003800000 */
[----:B------:R-:W-:-:S04]  /*0dd0*/  LOP3.LUT P1, RZ, R4, 0x7fffffff, RZ, 0xc0, !PT ;  /* 0x7fffffff04ff7812 */ /* 0x000fc8000782c0ff */
[----:B------:R-:W-:-:S13]  /*0de0*/  PLOP3.LUT P0, PT, P0, P1, PT, 0x2f, 0xf2 ;  /* 0x0000000000f2781c */ /* 0x000fda0000702577 */
[----:B------:R-:W-:Y:S05]  /*0df0*/  @P0 BRA `(.L_x_12) ;  /* 0x0000000400000947 */ /* 0x000fea0003800000 */
[----:B------:R-:W-:Y:S02]  /*0e00*/  ISETP.GE.AND P0, PT, R8, RZ, PT ;  /* 0x000000ff0800720c */ /* 0x000fe40003f06270 */
[----:B------:R-:W-:-:S11]  /*0e10*/  ISETP.GE.AND P1, PT, R7, RZ, PT ;  /* 0x000000ff0700720c */ /* 0x000fd60003f26270 */
[----:B------:R-:W-:Y:S02]  /*0e20*/  @P0 IMAD.MOV.U32 R6, RZ, RZ, RZ ;  /* 0x000000ffff060224 */ /* 0x000fe400078e00ff */
[----:B------:R-:W-:Y:S01]  /*0e30*/  @!P0 FFMA R3, R3, 1.84467440737095516160e+19, RZ ;  /* 0x5f80000003038823 */ /* 0x000fe200000000ff */
[----:B------:R-:W-:Y:S02]  /*0e40*/  @!P0 IMAD.MOV.U32 R6, RZ, RZ, -0x40 ;  /* 0xffffffc0ff068424 */ /* 0x000fe400078e00ff */
[----:B------:R-:W-:-:S03]  /*0e50*/  @!P1 FFMA R4, R0, 1.84467440737095516160e+19, RZ ;  /* 0x5f80000000049823 */ /* 0x000fc600000000ff */
[----:B------:R-:W-:-:S07]  /*0e60*/  @!P1 IADD3 R6, PT, PT, R6, 0x40, RZ ;  /* 0x0000004006069810 */ /* 0x000fce0007ffe0ff */
.L_x_8:
[----:B------:R-:W-:Y:S01]  /*0e70*/  LEA R7, R5, 0xc0800000, 0x17 ;  /* 0xc080000005077811 */ /* 0x000fe200078eb8ff */
[----:B------:R-:W-:Y:S04]  /*0e80*/  BSSY.RECONVERGENT B2, `(.L_x_13) ;  /* 0x0000036000027945 */ /* 0x000fe80003800200 */
[----:B------:R-:W-:Y:S02]  /*0e90*/  IMAD.IADD R7, R4, 0x1, -R7 ;  /* 0x0000000104077824 */ /* 0x000fe400078e0a07 */
[----:B------:R-:W-:Y:S02]  /*0ea0*/  VIADD R4, R10, 0xffffff81 ;  /* 0xffffff810a047836 */ /* 0x000fe40000000000 */
[----:B------:R-:W0:Y:S01]  /*0eb0*/  MUFU.RCP R8, R7 ;  /* 0x0000000700087308 */ /* 0x000e220000001000 */
[----:B------:R-:W-:Y:S01]  /*0ec0*/  FADD.FTZ R9, -R7, -RZ ;  /* 0x800000ff07097221 */ /* 0x000fe20000010100 */
[C---:B------:R-:W-:Y:S01]  /*0ed0*/  IMAD R0, R4.reuse, -0x800000, R3 ;  /* 0xff80000004007824 */ /* 0x040fe200078e0203 */
[----:B------:R-:W-:-:S04]  /*0ee0*/  IADD3 R5, PT, PT, R4, 0x7f, -R5 ;  /* 0x0000007f04057810 */ /* 0x000fc80007ffe805 */
[----:B------:R-:W-:Y:S01]  /*0ef0*/  IADD3 R5, PT, PT, R5, R6, RZ ;  /* 0x0000000605057210 */ /* 0x000fe20007ffe0ff */
[----:B0-----:R-:W-:-:S04]  /*0f00*/  FFMA R11, R8, R9, 1 ;  /* 0x3f800000080b7423 */ /* 0x001fc80000000009 */
[----:B------:R-:W-:-:S04]  /*0f10*/  FFMA R10, R8, R11, R8 ;  /* 0x0000000b080a7223 */ /* 0x000fc80000000008 */
[----:B------:R-:W-:-:S04]  /*0f20*/  FFMA R3, R0, R10, RZ ;  /* 0x0000000a00037223 */ /* 0x000fc800000000ff */
[----:B------:R-:W-:-:S04]  /*0f30*/  FFMA R8, R9, R3, R0 ;  /* 0x0000000309087223 */ /* 0x000fc80000000000 */
[----:B------:R-:W-:-:S04]  /*0f40*/  FFMA R11, R10, R8, R3 ;  /* 0x000000080a0b7223 */ /* 0x000fc80000000003 */
[----:B------:R-:W-:-:S04]  /*0f50*/  FFMA R8, R9, R11, R0 ;  /* 0x0000000b09087223 */ /* 0x000fc80000000000 */
[----:B------:R-:W-:-:S05]  /*0f60*/  FFMA R3, R10, R8, R11 ;  /* 0x000000080a037223 */ /* 0x000fca000000000b */
[----:B------:R-:W-:-:S04]  /*0f70*/  SHF.R.U32.HI R0, RZ, 0x17, R3 ;  /* 0x00000017ff007819 */ /* 0x000fc80000011603 */
[----:B------:R-:W-:-:S05]  /*0f80*/  LOP3.LUT R0, R0, 0xff, RZ, 0xc0, !PT ;  /* 0x000000ff00007812 */ /* 0x000fca00078ec0ff */
[----:B------:R-:W-:-:S04]  /*0f90*/  IMAD.IADD R6, R0, 0x1, R5 ;  /* 0x0000000100067824 */ /* 0x000fc800078e0205 */
[----:B------:R-:W-:-:S05]  /*0fa0*/  VIADD R0, R6, 0xffffffff ;  /* 0xffffffff06007836 */ /* 0x000fca0000000000 */
[----:B------:R-:W-:-:S13]  /*0fb0*/  ISETP.GE.U32.AND P0, PT, R0, 0xfe, PT ;  /* 0x000000fe0000780c */ /* 0x000fda0003f06070 */
[----:B------:R-:W-:Y:S05]  /*0fc0*/  @!P0 BRA `(.L_x_14) ;  /* 0x0000000000808947 */ /* 0x000fea0003800000 */
[----:B------:R-:W-:-:S13]  /*0fd0*/  ISETP.GT.AND P0, PT, R6, 0xfe, PT ;  /* 0x000000fe0600780c */ /* 0x000fda0003f04270 */
[----:B------:R-:W-:Y:S05]  /*0fe0*/  @P0 BRA `(.L_x_15) ;  /* 0x00000000006c0947 */ /* 0x000fea0003800000 */
[----:B------:R-:W-:-:S13]  /*0ff0*/  ISETP.GE.AND P0, PT, R6, 0x1, PT ;  /* 0x000000010600780c */ /* 0x000fda0003f06270 */
[----:B------:R-:W-:Y:S05]  /*1000*/  @P0 BRA `(.L_x_16) ;  /* 0x0000000000740947 */ /* 0x000fea0003800000 */
[----:B------:R-:W-:Y:S02]  /*1010*/  ISETP.GE.AND P0, PT, R6, -0x18, PT ;  /* 0xffffffe80600780c */ /* 0x000fe40003f06270 */
[----:B------:R-:W-:-:S11]  /*1020*/  LOP3.LUT R3, R3, 0x80000000, RZ, 0xc0, !PT ;  /* 0x8000000003037812 */ /* 0x000fd600078ec0ff */
[----:B------:R-:W-:Y:S05]  /*1030*/  @!P0 BRA `(.L_x_16) ;  /* 0x0000000000688947 */ /* 0x000fea0003800000 */
[-CC-:B------:R-:W-:Y:S01]  /*1040*/  FFMA.RZ R0, R10, R8.reuse, R11.reuse ;  /* 0x000000080a007223 */ /* 0x180fe2000000c00b */
[----:B------:R-:W-:Y:S01]  /*1050*/  IADD3 R7, PT, PT, R6, 0x20, RZ ;  /* 0x0000002006077810 */ /* 0x000fe20007ffe0ff */
[-CC-:B------:R-:W-:Y:S01]  /*1060*/  FFMA.RM R5, R10, R8.reuse, R11.reuse ;  /* 0x000000080a057223 */ /* 0x180fe2000000400b */
[----:B------:R-:W-:Y:S02]  /*1070*/  ISETP.NE.AND P2, PT, R6, RZ, PT ;  /* 0x000000ff0600720c */ /* 0x000fe40003f45270 */
[----:B------:R-:W-:Y:S01]  /*1080*/  LOP3.LUT R4, R0, 0x7fffff, RZ, 0xc0, !PT ;  /* 0x007fffff00047812 */ /* 0x000fe200078ec0ff */
[----:B------:R-:W-:Y:S01]  /*1090*/  FFMA.RP R0, R10, R8, R11 ;  /* 0x000000080a007223 */ /* 0x000fe2000000800b */
[----:B------:R-:W-:Y:S01]  /*10a0*/  ISETP.NE.AND P1, PT, R6, RZ, PT ;  /* 0x000000ff0600720c */ /* 0x000fe20003f25270 */
[----:B------:R-:W-:Y:S01]  /*10b0*/  IMAD.MOV R6, RZ, RZ, -R6 ;  /* 0x000000ffff067224 */ /* 0x000fe200078e0a06 */
[----:B------:R-:W-:Y:S02]  /*10c0*/  LOP3.LUT R4, R4, 0x800000, RZ, 0xfc, !PT ;  /* 0x0080000004047812 */ /* 0x000fe400078efcff */
[----:B------:R-:W-:-:S02]  /*10d0*/  FSETP.NEU.FTZ.AND P0, PT, R0, R5, PT ;  /* 0x000000050000720b */ /* 0x000fc40003f1d000 */
[----:B------:R-:W-:Y:S02]  /*10e0*/  SHF.L.U32 R7, R4, R7, RZ ;  /* 0x0000000704077219 */ /* 0x000fe400000006ff */
[----:B------:R-:W-:Y:S02]  /*10f0*/  SEL R5, R6, RZ, P2 ;  /* 0x000000ff06057207 */ /* 0x000fe40001000000 */
[----:B------:R-:W-:Y:S02]  /*1100*/  ISETP.NE.AND P1, PT, R7, RZ, P1 ;  /* 0x000000ff0700720c */ /* 0x000fe40000f25270 */
[----:B------:R-:W-:Y:S02]  /*1110*/  SHF.R.U32.HI R5, RZ, R5, R4 ;  /* 0x00000005ff057219 */ /* 0x000fe40000011604 */
[----:B------:R-:W-:Y:S02]  /*1120*/  PLOP3.LUT P0, PT, P0, P1, PT, 0xf8, 0x8f ;  /* 0x00000000008f781c */ /* 0x000fe40000703f70 */
[----:B------:R-:W-:-:S02]  /*1130*/  SHF.R.U32.HI R7, RZ, 0x1, R5 ;  /* 0x00000001ff077819 */ /* 0x000fc40000011605 */
[----:B------:R-:W-:-:S04]  /*1140*/  SEL R0, RZ, 0x1, !P0 ;  /* 0x00000001ff007807 */ /* 0x000fc80004000000 */
[----:B------:R-:W-:-:S04]  /*1150*/  LOP3.LUT R0, R0, 0x1, R7, 0xf8, !PT ;  /* 0x0000000100007812 */ /* 0x000fc800078ef807 */
[----:B------:R-:W-:-:S05]  /*1160*/  LOP3.LUT R0, R0, R5, RZ, 0xc0, !PT ;  /* 0x0000000500007212 */ /* 0x000fca00078ec0ff */
[----:B------:R-:W-:-:S05]  /*1170*/  IMAD.IADD R0, R7, 0x1, R0 ;  /* 0x0000000107007824 */ /* 0x000fca00078e0200 */
[----:B------:R-:W-:Y:S01]  /*1180*/  LOP3.LUT R3, R0, R3, RZ, 0xfc, !PT ;  /* 0x0000000300037212 */ /* 0x000fe200078efcff */
[----:B------:R-:W-:Y:S06]  /*1190*/  BRA `(.L_x_16) ;  /* 0x0000000000107947 */ /* 0x000fec0003800000 */
.L_x_15:
[----:B------:R-:W-:-:S04]  /*11a0*/  LOP3.LUT R3, R3, 0x80000000, RZ, 0xc0, !PT ;  /* 0x8000000003037812 */ /* 0x000fc800078ec0ff */
[----:B------:R-:W-:Y:S01]  /*11b0*/  LOP3.LUT R3, R3, 0x7f800000, RZ, 0xfc, !PT ;  /* 0x7f80000003037812 */ /* 0x000fe200078efcff */
[----:B------:R-:W-:Y:S06]  /*11c0*/  BRA `(.L_x_16) ;  /* 0x0000000000047947 */ /* 0x000fec0003800000 */
.L_x_14:
[----:B------:R-:W-:-:S07]  /*11d0*/  LEA R3, R5, R3, 0x17 ;  /* 0x0000000305037211 */ /* 0x000fce00078eb8ff */
.L_x_16:
[----:B------:R-:W-:Y:S05]  /*11e0*/  BSYNC.RECONVERGENT B2 ;  /* 0x0000000000027941 */ /* 0x000fea0003800200 */
.L_x_13:
[----:B------:R-:W-:Y:S05]  /*11f0*/  BRA `(.L_x_17) ;  /* 0x0000000000207947 */ /* 0x000fea0003800000 */
.L_x_12:
[----:B------:R-:W-:-:S04]  /*1200*/  LOP3.LUT R3, R4, 0x80000000, R3, 0x48, !PT ;  /* 0x8000000004037812 */ /* 0x000fc800078e4803 */
[----:B------:R-:W-:Y:S01]  /*1210*/  LOP3.LUT R3, R3, 0x7f800000, RZ, 0xfc, !PT ;  /* 0x7f80000003037812 */ /* 0x000fe200078efcff */
[----:B------:R-:W-:Y:S06]  /*1220*/  BRA `(.L_x_17) ;  /* 0x0000000000147947 */ /* 0x000fec0003800000 */
.L_x_11:
[----:B------:R-:W-:Y:S01]  /*1230*/  LOP3.LUT R3, R4, 0x80000000, R3, 0x48, !PT ;  /* 0x8000000004037812 */ /* 0x000fe200078e4803 */
[----:B------:R-:W-:Y:S06]  /*1240*/  BRA `(.L_x_17) ;  /* 0x00000000000c7947 */ /* 0x000fec0003800000 */
.L_x_10:
[----:B------:R-:W0:Y:S01]  /*1250*/  MUFU.RSQ R3, -QNAN ;  /* 0xffc0000000037908 */ /* 0x000e220000001400 */
[----:B------:R-:W-:Y:S05]  /*1260*/  BRA `(.L_x_17) ;  /* 0x0000000000047947 */ /* 0x000fea0003800000 */
.L_x_9:
[----:B------:R-:W-:-:S07]  /*1270*/  FADD.FTZ R3, R3, R0 ;  /* 0x0000000003037221 */ /* 0x000fce0000010000 */
.L_x_17:
[----:B------:R-:W-:Y:S05]  /*1280*/  BSYNC.RECONVERGENT B1 ;  /* 0x0000000000017941 */ /* 0x000fea0003800200 */
.L_x_7:
[----:B0-----:R-:W-:Y:S02]  /*1290*/  IMAD.MOV.U32 R9, RZ, RZ, R3 ;  /* 0x000000ffff097224 */ /* 0x001fe400078e0003 */
[----:B------:R-:W-:-:S04]  /*12a0*/  HFMA2 R3, -RZ, RZ, 0, 0 ;  /* 0x00000000ff037431 */ /* 0x000fc800000001ff */
[----:B------:R-:W-:Y:S05]  /*12b0*/  RET.REL.NODEC R2 `(_Z10mpe_kernelPKfPfS0_PKbS1_fjj) ;  /* 0xffffffec02507950 */ /* 0x000fea0003c3ffff */
.L_x_18:
[----:B------:R-:W-:-:S00]  /*12c0*/  BRA `(.L_x_18) ;  /* 0xfffffffc00fc7947 */ /* 0x000fc0000383ffff */
[----:B------:R-:W-:-:S00]  /*12d0*/  NOP ;  /* 0x0000000000007918 */ /* 0x000fc00000000000 */
        /* <DEDUP_REMOVED lines=10> */
.L_x_19:


//--------------------- .nv.shared.reserved.0     --------------------------
	.section	.nv.shared.reserved.0,"aw",@nobits
	.weak		__nv_reservedSMEM_offset_0_alias
	.size		__nv_reservedSMEM_offset_0_alias, 0, 64
	.other		__nv_reservedSMEM_offset_0_alias,@"STO_CUDA_RESERVED_SHARED STV_DEFAULT"
__nv_reservedSMEM_offset_0_alias:
	.zero		0
	.zero		64


//--------------------- .nv.constant0._Z10mpe_kernelPKfPfS0_PKbS1_fjj --------------------------
	.section	.nv.constant0._Z10mpe_kernelPKfPfS0_PKbS1_fjj,"a",@progbits
	.sectionflags	@""
	.align	4
.nv.constant0._Z10mpe_kernelPKfPfS0_PKbS1_fjj:
	.zero		948


//--------------------- SYMBOLS --------------------------

	.type		.nv.reservedSmem.offset0,@object
	.size		.nv.reservedSmem.offset0,0x4
